//
// Generated by NVIDIA NVVM Compiler
//
// Compiler Build ID: CL-36424714
// Cuda compilation tools, release 13.0, V13.0.88
// Based on NVVM 20.0.0
//

.version 9.0
.target sm_100
.address_size 64

	// .globl	_Z4scanPiS_

.visible .entry _Z4scanPiS_(
	.param .u64 .ptr .align 1 _Z4scanPiS__param_0,
	.param .u64 .ptr .align 1 _Z4scanPiS__param_1
)
{
	.reg .pred 	%p<11>;
	.reg .b32 	%r<109>;
	.reg .b64 	%rd<20>;

	ld.param.u64 	%rd9, [_Z4scanPiS__param_0];
	ld.param.u64 	%rd10, [_Z4scanPiS__param_1];
	cvta.to.global.u64 	%rd1, %rd10;
	cvta.to.global.u64 	%rd2, %rd9;
	mov.u32 	%r31, %tid.x;
	mov.u32 	%r32, %ctaid.x;
	mov.u32 	%r33, %ntid.x;
	mad.lo.s32 	%r1, %r32, %r33, %r31;
	setp.eq.s32 	%p1, %r1, 0;
	@%p1 bra 	$L__BB0_16;
	setp.lt.s32 	%p2, %r1, 0;
	mov.b32 	%r108, 0;
	@%p2 bra 	$L__BB0_14;
	add.s32 	%r2, %r1, 1;
	and.b32  	%r3, %r2, 15;
	setp.lt.u32 	%p3, %r1, 15;
	mov.b32 	%r98, 0;
	mov.u32 	%r108, %r98;
	@%p3 bra 	$L__BB0_5;
	and.b32  	%r98, %r2, -16;
	neg.s32 	%r95, %r98;
	add.s64 	%rd18, %rd2, 32;
	mov.b32 	%r108, 0;
$L__BB0_4:
	.pragma "nounroll";
	ld.global.u32 	%r38, [%rd18+-32];
	add.s32 	%r39, %r38, %r108;
	ld.global.u32 	%r40, [%rd18+-28];
	add.s32 	%r41, %r40, %r39;
	ld.global.u32 	%r42, [%rd18+-24];
	add.s32 	%r43, %r42, %r41;
	ld.global.u32 	%r44, [%rd18+-20];
	add.s32 	%r45, %r44, %r43;
	ld.global.u32 	%r46, [%rd18+-16];
	add.s32 	%r47, %r46, %r45;
	ld.global.u32 	%r48, [%rd18+-12];
	add.s32 	%r49, %r48, %r47;
	ld.global.u32 	%r50, [%rd18+-8];
	add.s32 	%r51, %r50, %r49;
	ld.global.u32 	%r52, [%rd18+-4];
	add.s32 	%r53, %r52, %r51;
	ld.global.u32 	%r54, [%rd18];
	add.s32 	%r55, %r54, %r53;
	ld.global.u32 	%r56, [%rd18+4];
	add.s32 	%r57, %r56, %r55;
	ld.global.u32 	%r58, [%rd18+8];
	add.s32 	%r59, %r58, %r57;
	ld.global.u32 	%r60, [%rd18+12];
	add.s32 	%r61, %r60, %r59;
	ld.global.u32 	%r62, [%rd18+16];
	add.s32 	%r63, %r62, %r61;
	ld.global.u32 	%r64, [%rd18+20];
	add.s32 	%r65, %r64, %r63;
	ld.global.u32 	%r66, [%rd18+24];
	add.s32 	%r67, %r66, %r65;
	ld.global.u32 	%r68, [%rd18+28];
	add.s32 	%r108, %r68, %r67;
	add.s32 	%r95, %r95, 16;
	add.s64 	%rd18, %rd18, 64;
	setp.ne.s32 	%p4, %r95, 0;
	@%p4 bra 	$L__BB0_4;
$L__BB0_5:
	setp.eq.s32 	%p5, %r3, 0;
	@%p5 bra 	$L__BB0_14;
	and.b32  	%r13, %r2, 7;
	setp.lt.u32 	%p6, %r3, 8;
	@%p6 bra 	$L__BB0_8;
	mul.wide.u32 	%rd11, %r98, 4;
	add.s64 	%rd12, %rd2, %rd11;
	ld.global.u32 	%r70, [%rd12];
	add.s32 	%r71, %r70, %r108;
	ld.global.u32 	%r72, [%rd12+4];
	add.s32 	%r73, %r72, %r71;
	ld.global.u32 	%r74, [%rd12+8];
	add.s32 	%r75, %r74, %r73;
	ld.global.u32 	%r76, [%rd12+12];
	add.s32 	%r77, %r76, %r75;
	ld.global.u32 	%r78, [%rd12+16];
	add.s32 	%r79, %r78, %r77;
	ld.global.u32 	%r80, [%rd12+20];
	add.s32 	%r81, %r80, %r79;
	ld.global.u32 	%r82, [%rd12+24];
	add.s32 	%r83, %r82, %r81;
	ld.global.u32 	%r84, [%rd12+28];
	add.s32 	%r108, %r84, %r83;
	add.s32 	%r98, %r98, 8;
$L__BB0_8:
	setp.eq.s32 	%p7, %r13, 0;
	@%p7 bra 	$L__BB0_14;
	and.b32  	%r19, %r2, 3;
	setp.lt.u32 	%p8, %r13, 4;
	@%p8 bra 	$L__BB0_11;
	mul.wide.u32 	%rd13, %r98, 4;
	add.s64 	%rd14, %rd2, %rd13;
	ld.global.u32 	%r86, [%rd14];
	add.s32 	%r87, %r86, %r108;
	ld.global.u32 	%r88, [%rd14+4];
	add.s32 	%r89, %r88, %r87;
	ld.global.u32 	%r90, [%rd14+8];
	add.s32 	%r91, %r90, %r89;
	ld.global.u32 	%r92, [%rd14+12];
	add.s32 	%r108, %r92, %r91;
	add.s32 	%r98, %r98, 4;
$L__BB0_11:
	setp.eq.s32 	%p9, %r19, 0;
	@%p9 bra 	$L__BB0_14;
	mul.wide.u32 	%rd15, %r98, 4;
	add.s64 	%rd19, %rd2, %rd15;
	neg.s32 	%r106, %r19;
$L__BB0_13:
	.pragma "nounroll";
	ld.global.u32 	%r93, [%rd19];
	add.s32 	%r108, %r93, %r108;
	add.s64 	%rd19, %rd19, 4;
	add.s32 	%r106, %r106, 1;
	setp.ne.s32 	%p10, %r106, 0;
	@%p10 bra 	$L__BB0_13;
$L__BB0_14:
	mul.wide.s32 	%rd16, %r1, 4;
	add.s64 	%rd17, %rd1, %rd16;
	st.global.u32 	[%rd17], %r108;
$L__BB0_15:
	ret;
$L__BB0_16:
	ld.global.u32 	%r94, [%rd2];
	st.global.u32 	[%rd1], %r94;
	bra.uni 	$L__BB0_15;

}


// ===== COMPILED SASS (sm_100) =====

	.target	sm_100

	.elftype	@"ET_EXEC"


//--------------------- .note.nv.tkinfo           --------------------------
	.section	.note.nv.tkinfo,"",@"SHT_NOTE"
	.sectionflags	@"SHF_NOTE_NV_TKINFO"
	.tkinfo
        /*0018*/ 	.word	0x00000002
        /*0030*/ 	.string	""
        /*0030*/ 	.string	"ptxas"
        /*0030*/ 	.string	"Cuda compilation tools, release 13.0, V13.0.88"
        /*0030*/ 	.string	"Build cuda_13.0.r13.0/compiler.36424714_0"
        /*0030*/ 	.string	"-arch sm_100 -m 64 "



//--------------------- .note.nv.cuinfo           --------------------------
	.section	.note.nv.cuinfo,"",@"SHT_NOTE"
	.sectionflags	@"SHF_NOTE_NV_CUINFO"
        /*0018*/ 	.short	0x0002
        /*001a*/ 	.short	0x0064
        /*001c*/ 	.short	0x0082
	.zero		2


//--------------------- .nv.info                  --------------------------
	.section	.nv.info,"",@"SHT_CUDA_INFO"
	.align	4


	//----- nvinfo : EIATTR_REGCOUNT
	.align		4
        /*0000*/ 	.byte	0x04, 0x2f
        /*0002*/ 	.short	(.L_1 - .L_0)
	.align		4
.L_0:
        /*0004*/ 	.word	index@(_Z4scanPiS_)
        /*0008*/ 	.word	0x0000001b


	//----- nvinfo : EIATTR_FRAME_SIZE
	.align		4
.L_1:
        /*000c*/ 	.byte	0x04, 0x11
        /*000e*/ 	.short	(.L_3 - .L_2)
	.align		4
.L_2:
        /*0010*/ 	.word	index@(_Z4scanPiS_)
        /*0014*/ 	.word	0x00000000


	//----- nvinfo : EIATTR_MIN_STACK_SIZE
	.align		4
.L_3:
        /*0018*/ 	.byte	0x04, 0x12
        /*001a*/ 	.short	(.L_5 - .L_4)
	.align		4
.L_4:
        /*001c*/ 	.word	index@(_Z4scanPiS_)
        /*0020*/ 	.word	0x00000000
.L_5:


//--------------------- .nv.compat                --------------------------
	.section	.nv.compat,"",@"SHT_CUDA_COMPAT_INFO"
	.align	4
        /*0000*/ 	.byte	0x02, 0x09, 0x00, 0x00, 0x02, 0x02, 0x01, 0x00, 0x02, 0x05, 0x05, 0x00, 0x03, 0x07, 0x01, 0x01
        /*0010*/ 	.byte	0x02, 0x03, 0x00, 0x00, 0x02, 0x06, 0x01, 0x00, 0x04, 0x0b, 0x08, 0x00, 0x09, 0x00, 0x00, 0x00
        /*0020*/ 	.byte	0x00, 0x00, 0x00, 0x00


//--------------------- .nv.info._Z4scanPiS_      --------------------------
	.section	.nv.info._Z4scanPiS_,"",@"SHT_CUDA_INFO"
	.sectionflags	@""
	.align	4


	//----- nvinfo : EIATTR_CUDA_API_VERSION
	.align		4
        /*0000*/ 	.byte	0x04, 0x37
        /*0002*/ 	.short	(.L_7 - .L_6)
.L_6:
        /*0004*/ 	.word	0x00000082


	//----- nvinfo : EIATTR_KPARAM_INFO
	.align		4
.L_7:
        /*0008*/ 	.byte	0x04, 0x17
        /*000a*/ 	.short	(.L_9 - .L_8)
.L_8:
        /*000c*/ 	.word	0x00000000
        /*0010*/ 	.short	0x0001
        /*0012*/ 	.short	0x0008
        /*0014*/ 	.byte	0x00, 0xf5, 0x21, 0x00


	//----- nvinfo : EIATTR_KPARAM_INFO
	.align		4
.L_9:
        /*0018*/ 	.byte	0x04, 0x17
        /*001a*/ 	.short	(.L_11 - .L_10)
.L_10:
        /*001c*/ 	.word	0x00000000
        /*0020*/ 	.short	0x0000
        /*0022*/ 	.short	0x0000
        /*0024*/ 	.byte	0x00, 0xf5, 0x21, 0x00


	//----- nvinfo : EIATTR_SPARSE_MMA_MASK
	.align		4
.L_11:
        /*0028*/ 	.byte	0x03, 0x50
        /*002a*/ 	.short	0x0000


	//----- nvinfo : EIATTR_MAXREG_COUNT
	.align		4
        /*002c*/ 	.byte	0x03, 0x1b
        /*002e*/ 	.short	0x00ff


	//----- nvinfo : EIATTR_MERCURY_ISA_VERSION
	.align		4
        /*0030*/ 	.byte	0x03, 0x5f
        /*0032*/ 	.short	0x0101


	//----- nvinfo : EIATTR_VRC_CTA_INIT_COUNT
	.align		4
        /*0034*/ 	.byte	0x02, 0x4a
	.zero		1
	.zero		1


	//----- nvinfo : EIATTR_EXIT_INSTR_OFFSETS
	.align		4
        /*0038*/ 	.byte	0x04, 0x1c
        /*003a*/ 	.short	(.L_13 - .L_12)


	//   ....[0]....
.L_12:
        /*003c*/ 	.word	0x00000700


	//   ....[1]....
        /*0040*/ 	.word	0x00000750


	//----- nvinfo : EIATTR_CRS_STACK_SIZE
	.align		4
.L_13:
        /*0044*/ 	.byte	0x04, 0x1e
        /*0046*/ 	.short	(.L_15 - .L_14)
.L_14:
        /*0048*/ 	.word	0x00000000


	//----- nvinfo : EIATTR_CBANK_PARAM_SIZE
	.align		4
.L_15:
        /*004c*/ 	.byte	0x03, 0x19
        /*004e*/ 	.short	0x0010


	//----- nvinfo : EIATTR_PARAM_CBANK
	.align		4
        /*0050*/ 	.byte	0x04, 0x0a
        /*0052*/ 	.short	(.L_17 - .L_16)
	.align		4
.L_16:
        /*0054*/ 	.word	index@(.nv.constant0._Z4scanPiS_)
        /*0058*/ 	.short	0x0380
        /*005a*/ 	.short	0x0010


	//----- nvinfo : EIATTR_SW_WAR
	.align		4
.L_17:
        /*005c*/ 	.byte	0x04, 0x36
        /*005e*/ 	.short	(.L_19 - .L_18)
.L_18:
        /*0060*/ 	.word	0x00000008
.L_19:


//--------------------- .nv.callgraph             --------------------------
	.section	.nv.callgraph,"",@"SHT_CUDA_CALLGRAPH"
	.align	4
	.sectionentsize	8
	.align		4
        /*0000*/ 	.word	0x00000000
	.align		4
        /*0004*/ 	.word	0xffffffff
	.align		4
        /*0008*/ 	.word	0x00000000
	.align		4
        /*000c*/ 	.word	0xfffffffe
	.align		4
        /*0010*/ 	.word	0x00000000
	.align		4
        /*0014*/ 	.word	0xfffffffd
	.align		4
        /*0018*/ 	.word	0x00000000
	.align		4
        /*001c*/ 	.word	0xfffffffc


//--------------------- .text._Z4scanPiS_         --------------------------
	.section	.text._Z4scanPiS_,"ax",@progbits
	.align	128
        .global         _Z4scanPiS_
        .type           _Z4scanPiS_,@function
        .size           _Z4scanPiS_,(.L_x_12 - _Z4scanPiS_)
        .other          _Z4scanPiS_,@"STO_CUDA_ENTRY STV_DEFAULT"
_Z4scanPiS_:
.text._Z4scanPiS_:
[----:B------:R-:W-:Y:S01]  /*0000*/  LDC R1, c[0x0][0x37c] ;  /* 0x0000df00ff017b82 */ /* 0x000fe20000000800 */
[----:B------:R-:W0:Y:S07]  /*0010*/  S2R R2, SR_TID.X ;  /* 0x0000000000027919 */ /* 0x000e2e0000002100 */
[----:B------:R-:W0:Y:S01]  /*0020*/  S2UR UR4, SR_CTAID.X ;  /* 0x00000000000479c3 */ /* 0x000e220000002500 */
[----:B------:R-:W1:Y:S07]  /*0030*/  LDCU.64 UR6, c[0x0][0x358] ;  /* 0x00006b00ff0677ac */ /* 0x000e6e0008000a00 */
[----:B------:R-:W0:Y:S02]  /*0040*/  LDC R3, c[0x0][0x360] ;  /* 0x0000d800ff037b82 */ /* 0x000e240000000800 */
[----:B0-----:R-:W-:-:S05]  /*0050*/  IMAD R2, R3, UR4, R2 ;  /* 0x0000000403027c24 */ /* 0x001fca000f8e0202 */
[----:B------:R-:W-:-:S13]  /*0060*/  ISETP.NE.AND P0, PT, R2, RZ, PT ;  /* 0x000000ff0200720c */ /* 0x000fda0003f05270 */
[----:B-1----:R-:W-:Y:S05]  /*0070*/  @!P0 BRA `(.L_x_0) ;  /* 0x0000000400a48947 */ /* 0x002fea0003800000 */
[----:B------:R-:W-:Y:S01]  /*0080*/  ISETP.GE.AND P0, PT, R2, RZ, PT ;  /* 0x000000ff0200720c */ /* 0x000fe20003f06270 */
[----:B------:R-:W-:Y:S01]  /*0090*/  BSSY.RECONVERGENT B0, `(.L_x_1) ;  /* 0x0000063000007945 */ /* 0x000fe20003800200 */
[----:B------:R-:W-:-:S11]  /*00a0*/  IMAD.MOV.U32 R0, RZ, RZ, RZ ;  /* 0x000000ffff007224 */ /* 0x000fd600078e00ff */
[----:B------:R-:W-:Y:S05]  /*00b0*/  @!P0 BRA `(.L_x_2) ;  /* 0x0000000400808947 */ /* 0x000fea0003800000 */
[C---:B------:R-:W-:Y:S01]  /*00c0*/  ISETP.GE.U32.AND P1, PT, R2.reuse, 0xf, PT ;  /* 0x0000000f0200780c */ /* 0x040fe20003f26070 */
[----:B------:R-:W-:Y:S01]  /*00d0*/  VIADD R6, R2, 0x1 ;  /* 0x0000000102067836 */ /* 0x000fe20000000000 */
[----:B------:R-:W-:Y:S01]  /*00e0*/  BSSY.RECONVERGENT B1, `(.L_x_3) ;  /* 0x000002c000017945 */ /* 0x000fe20003800200 */
[----:B------:R-:W-:Y:S02]  /*00f0*/  IMAD.MOV.U32 R3, RZ, RZ, RZ ;  /* 0x000000ffff037224 */ /* 0x000fe400078e00ff */
[----:B------:R-:W-:Y:S01]  /*0100*/  IMAD.MOV.U32 R0, RZ, RZ, RZ ;  /* 0x000000ffff007224 */ /* 0x000fe200078e00ff */
[----:B------:R-:W-:-:S04]  /*0110*/  LOP3.LUT R24, R6, 0xf, RZ, 0xc0, !PT ;  /* 0x0000000f06187812 */ /* 0x000fc800078ec0ff */
[----:B------:R-:W-:-:S03]  /*0120*/  ISETP.NE.AND P0, PT, R24, RZ, PT ;  /* 0x000000ff1800720c */ /* 0x000fc60003f05270 */
[----:B------:R-:W-:Y:S10]  /*0130*/  @!P1 BRA `(.L_x_4) ;  /* 0x0000000000989947 */ /* 0x000ff40003800000 */
[----:B------:R-:W0:Y:S01]  /*0140*/  LDCU.64 UR4, c[0x0][0x380] ;  /* 0x00007000ff0477ac */ /* 0x000e220008000a00 */
[----:B------:R-:W-:Y:S01]  /*0150*/  LOP3.LUT R3, R6, 0xfffffff0, RZ, 0xc0, !PT ;  /* 0xfffffff006037812 */ /* 0x000fe200078ec0ff */
[----:B------:R-:W-:-:S04]  /*0160*/  IMAD.MOV.U32 R0, RZ, RZ, RZ ;  /* 0x000000ffff007224 */ /* 0x000fc800078e00ff */
[----:B------:R-:W-:Y:S01]  /*0170*/  IMAD.MOV R7, RZ, RZ, -R3 ;  /* 0x000000ffff077224 */ /* 0x000fe200078e0a03 */
[----:B0-----:R-:W-:-:S04]  /*0180*/  UIADD3 UR4, UP0, UPT, UR4, 0x20, URZ ;  /* 0x0000002004047890 */ /* 0x001fc8000ff1e0ff */
[----:B------:R-:W-:Y:S02]  /*0190*/  UIADD3.X UR5, UPT, UPT, URZ, UR5, URZ, UP0, !UPT ;  /* 0x00000005ff057290 */ /* 0x000fe400087fe4ff */
[----:B------:R-:W-:-:S04]  /*01a0*/  IMAD.U32 R13, RZ, RZ, UR4 ;  /* 0x00000004ff0d7e24 */ /* 0x000fc8000f8e00ff */
[----:B------:R-:W-:-:S07]  /*01b0*/  IMAD.U32 R5, RZ, RZ, UR5 ;  /* 0x00000005ff057e24 */ /* 0x000fce000f8e00ff */
.L_x_5:
[----:B------:R-:W-:-:S05]  /*01c0*/  IMAD.MOV.U32 R4, RZ, RZ, R13 ;  /* 0x000000ffff047224 */ /* 0x000fca00078e000d */
[----:B------:R-:W2:Y:S04]  /*01d0*/  LDG.E R13, desc[UR6][R4.64+-0x20] ;  /* 0xffffe006040d7981 */ /* 0x000ea8000c1e1900 */
[----:B------:R-:W2:Y:S04]  /*01e0*/  LDG.E R12, desc[UR6][R4.64+-0x1c] ;  /* 0xffffe406040c7981 */ /* 0x000ea8000c1e1900 */
[----:B------:R-:W3:Y:S04]  /*01f0*/  LDG.E R15, desc[UR6][R4.64+-0x18] ;  /* 0xffffe806040f7981 */ /* 0x000ee8000c1e1900 */
[----:B------:R-:W3:Y:S04]  /*0200*/  LDG.E R14, desc[UR6][R4.64+-0x14] ;  /* 0xffffec06040e7981 */ /* 0x000ee8000c1e1900 */
[----:B------:R-:W4:Y:S04]  /*0210*/  LDG.E R17, desc[UR6][R4.64+-0x10] ;  /* 0xfffff00604117981 */ /* 0x000f28000c1e1900 */
[----:B------:R-:W4:Y:S04]  /*0220*/  LDG.E R16, desc[UR6][R4.64+-0xc] ;  /* 0xfffff40604107981 */ /* 0x000f28000c1e1900 */
[----:B------:R-:W5:Y:S04]  /*0230*/  LDG.E R19, desc[UR6][R4.64+-0x8] ;  /* 0xfffff80604137981 */ /* 0x000f68000c1e1900 */
        /* <DEDUP_REMOVED lines=8> */
[----:B------:R0:W5:Y:S01]  /*02c0*/  LDG.E R8, desc[UR6][R4.64+0x1c] ;  /* 0x00001c0604087981 */ /* 0x000162000c1e1900 */
[----:B------:R-:W-:-:S05]  /*02d0*/  VIADD R7, R7, 0x10 ;  /* 0x0000001007077836 */ /* 0x000fca0000000000 */
[----:B------:R-:W-:Y:S02]  /*02e0*/  ISETP.NE.AND P1, PT, R7, RZ, PT ;  /* 0x000000ff0700720c */ /* 0x000fe40003f25270 */
[----:B--2---:R-:W-:Y:S02]  /*02f0*/  IADD3 R12, PT, PT, R12, R13, R0 ;  /* 0x0000000d0c0c7210 */ /* 0x004fe40007ffe000 */
[----:B------:R-:W-:-:S05]  /*0300*/  IADD3 R13, P2, PT, R4, 0x40, RZ ;  /* 0x00000040040d7810 */ /* 0x000fca0007f5e0ff */
[----:B0-----:R-:W-:Y:S01]  /*0310*/  IMAD.X R5, RZ, RZ, R5, P2 ;  /* 0x000000ffff057224 */ /* 0x001fe200010e0605 */
[----:B---3--:R-:W-:-:S04]  /*0320*/  IADD3 R12, PT, PT, R14, R15, R12 ;  /* 0x0000000f0e0c7210 */ /* 0x008fc80007ffe00c */
[----:B----4-:R-:W-:-:S04]  /*0330*/  IADD3 R12, PT, PT, R16, R17, R12 ;  /* 0x00000011100c7210 */ /* 0x010fc80007ffe00c */
[----:B-----5:R-:W-:-:S04]  /*0340*/  IADD3 R12, PT, PT, R18, R19, R12 ;  /* 0x00000013120c7210 */ /* 0x020fc80007ffe00c */
[----:B------:R-:W-:-:S04]  /*0350*/  IADD3 R12, PT, PT, R20, R21, R12 ;  /* 0x00000015140c7210 */ /* 0x000fc80007ffe00c */
[----:B------:R-:W-:-:S04]  /*0360*/  IADD3 R12, PT, PT, R22, R23, R12 ;  /* 0x00000017160c7210 */ /* 0x000fc80007ffe00c */
[----:B------:R-:W-:-:S04]  /*0370*/  IADD3 R10, PT, PT, R10, R11, R12 ;  /* 0x0000000b0a0a7210 */ /* 0x000fc80007ffe00c */
[----:B------:R-:W-:Y:S01]  /*0380*/  IADD3 R0, PT, PT, R8, R9, R10 ;  /* 0x0000000908007210 */ /* 0x000fe20007ffe00a */
[----:B------:R-:W-:Y:S06]  /*0390*/  @P1 BRA `(.L_x_5) ;  /* 0xfffffffc00881947 */ /* 0x000fec000383ffff */
.L_x_4:
[----:B------:R-:W-:Y:S05]  /*03a0*/  BSYNC.RECONVERGENT B1 ;  /* 0x0000000000017941 */ /* 0x000fea0003800200 */
.L_x_3:
[----:B------:R-:W-:Y:S05]  /*03b0*/  @!P0 BRA `(.L_x_2) ;  /* 0x0000000000c08947 */ /* 0x000fea0003800000 */
[----:B------:R-:W-:Y:S01]  /*03c0*/  ISETP.GE.U32.AND P0, PT, R24, 0x8, PT ;  /* 0x000000081800780c */ /* 0x000fe20003f06070 */
[----:B------:R-:W-:Y:S01]  /*03d0*/  BSSY.RECONVERGENT B1, `(.L_x_6) ;  /* 0x0000013000017945 */ /* 0x000fe20003800200 */
[----:B------:R-:W-:-:S04]  /*03e0*/  LOP3.LUT R15, R6, 0x7, RZ, 0xc0, !PT ;  /* 0x00000007060f7812 */ /* 0x000fc800078ec0ff */
[----:B------:R-:W-:-:S07]  /*03f0*/  ISETP.NE.AND P1, PT, R15, RZ, PT ;  /* 0x000000ff0f00720c */ /* 0x000fce0003f25270 */
[----:B------:R-:W-:Y:S06]  /*0400*/  @!P0 BRA `(.L_x_7) ;  /* 0x00000000003c8947 */ /* 0x000fec0003800000 */
[----:B------:R-:W0:Y:S02]  /*0410*/  LDC.64 R4, c[0x0][0x380] ;  /* 0x0000e000ff047b82 */ /* 0x000e240000000a00 */
[----:B0-----:R-:W-:-:S05]  /*0420*/  IMAD.WIDE.U32 R4, R3, 0x4, R4 ;  /* 0x0000000403047825 */ /* 0x001fca00078e0004 */
[----:B------:R-:W2:Y:S04]  /*0430*/  LDG.E R7, desc[UR6][R4.64] ;  /* 0x0000000604077981 */ /* 0x000ea8000c1e1900 */
[----:B------:R-:W2:Y:S04]  /*0440*/  LDG.E R8, desc[UR6][R4.64+0x4] ;  /* 0x0000040604087981 */ /* 0x000ea8000c1e1900 */
[----:B------:R-:W3:Y:S04]  /*0450*/  LDG.E R10, desc[UR6][R4.64+0x8] ;  /* 0x00000806040a7981 */ /* 0x000ee8000c1e1900 */
[----:B------:R-:W3:Y:S04]  /*0460*/  LDG.E R9, desc[UR6][R4.64+0xc] ;  /* 0x00000c0604097981 */ /* 0x000ee8000c1e1900 */
[----:B------:R-:W4:Y:S04]  /*0470*/  LDG.E R12, desc[UR6][R4.64+0x10] ;  /* 0x00001006040c7981 */ /* 0x000f28000c1e1900 */
[----:B------:R-:W4:Y:S04]  /*0480*/  LDG.E R11, desc[UR6][R4.64+0x14] ;  /* 0x00001406040b7981 */ /* 0x000f28000c1e1900 */
[----:B------:R-:W5:Y:S04]  /*0490*/  LDG.E R14, desc[UR6][R4.64+0x18] ;  /* 0x00001806040e7981 */ /* 0x000f68000c1e1900 */
[----:B------:R-:W5:Y:S01]  /*04a0*/  LDG.E R13, desc[UR6][R4.64+0x1c] ;  /* 0x00001c06040d7981 */ /* 0x000f62000c1e1900 */
[----:B------:R-:W-:Y:S01]  /*04b0*/  VIADD R3, R3, 0x8 ;  /* 0x0000000803037836 */ /* 0x000fe20000000000 */
[----:B--2---:R-:W-:-:S04]  /*04c0*/  IADD3 R7, PT, PT, R8, R7, R0 ;  /* 0x0000000708077210 */ /* 0x004fc80007ffe000 */
[----:B---3--:R-:W-:-:S04]  /*04d0*/  IADD3 R7, PT, PT, R9, R10, R7 ;  /* 0x0000000a09077210 */ /* 0x008fc80007ffe007 */
[----:B----4-:R-:W-:-:S04]  /*04e0*/  IADD3 R7, PT, PT, R11, R12, R7 ;  /* 0x0000000c0b077210 */ /* 0x010fc80007ffe007 */
[----:B-----5:R-:W-:-:S07]  /*04f0*/  IADD3 R0, PT, PT, R13, R14, R7 ;  /* 0x0000000e0d007210 */ /* 0x020fce0007ffe007 */
.L_x_7:
[----:B------:R-:W-:Y:S05]  /*0500*/  BSYNC.RECONVERGENT B1 ;  /* 0x0000000000017941 */ /* 0x000fea0003800200 */
.L_x_6:
        /* <DEDUP_REMOVED lines=11> */
[----:B------:R-:W3:Y:S01]  /*05c0*/  LDG.E R10, desc[UR6][R4.64+0xc] ;  /* 0x00000c06040a7981 */ /* 0x000ee2000c1e1900 */
[----:B------:R-:W-:Y:S01]  /*05d0*/  VIADD R3, R3, 0x4 ;  /* 0x0000000403037836 */ /* 0x000fe20000000000 */
[----:B--2---:R-:W-:-:S04]  /*05e0*/  IADD3 R0, PT, PT, R8, R7, R0 ;  /* 0x0000000708007210 */ /* 0x004fc80007ffe000 */
[----:B---3--:R-:W-:-:S07]  /*05f0*/  IADD3 R0, PT, PT, R10, R9, R0 ;  /* 0x000000090a007210 */ /* 0x008fce0007ffe000 */
.L_x_9:
[----:B------:R-:W-:Y:S05]  /*0600*/  BSYNC.RECONVERGENT B1 ;  /* 0x0000000000017941 */ /* 0x000fea0003800200 */
.L_x_8:
[----:B------:R-:W-:Y:S05]  /*0610*/  @!P1 BRA `(.L_x_2) ;  /* 0x0000000000289947 */ /* 0x000fea0003800000 */
[----:B------:R-:W0:Y:S01]  /*0620*/  LDC.64 R4, c[0x0][0x380] ;  /* 0x0000e000ff047b82 */ /* 0x000e220000000a00 */
[----:B------:R-:W-:Y:S02]  /*0630*/  IMAD.MOV R6, RZ, RZ, -R6 ;  /* 0x000000ffff067224 */ /* 0x000fe400078e0a06 */
[----:B0-----:R-:W-:-:S07]  /*0640*/  IMAD.WIDE.U32 R4, R3, 0x4, R4 ;  /* 0x0000000403047825 */ /* 0x001fce00078e0004 */
.L_x_10:
[----:B------:R0:W2:Y:S01]  /*0650*/  LDG.E R3, desc[UR6][R4.64] ;  /* 0x0000000604037981 */ /* 0x0000a2000c1e1900 */
[----:B------:R-:W-:-:S05]  /*0660*/  VIADD R6, R6, 0x1 ;  /* 0x0000000106067836 */ /* 0x000fca0000000000 */
[----:B------:R-:W-:Y:S02]  /*0670*/  ISETP.NE.AND P0, PT, R6, RZ, PT ;  /* 0x000000ff0600720c */ /* 0x000fe40003f05270 */
[----:B0-----:R-:W-:-:S05]  /*0680*/  IADD3 R4, P1, PT, R4, 0x4, RZ ;  /* 0x0000000404047810 */ /* 0x001fca0007f3e0ff */
[----:B------:R-:W-:Y:S02]  /*0690*/  IMAD.X R5, RZ, RZ, R5, P1 ;  /* 0x000000ffff057224 */ /* 0x000fe400008e0605 */
[----:B--2---:R-:W-:-:S04]  /*06a0*/  IMAD.IADD R0, R3, 0x1, R0 ;  /* 0x0000000103007824 */ /* 0x004fc800078e0200 */
[----:B------:R-:W-:Y:S05]  /*06b0*/  @P0 BRA `(.L_x_10) ;  /* 0xfffffffc00e40947 */ /* 0x000fea000383ffff */
.L_x_2:
[----:B------:R-:W-:Y:S05]  /*06c0*/  BSYNC.RECONVERGENT B0 ;  /* 0x0000000000007941 */ /* 0x000fea0003800200 */
.L_x_1:
[----:B------:R-:W0:Y:S02]  /*06d0*/  LDC.64 R4, c[0x0][0x388] ;  /* 0x0000e200ff047b82 */ /* 0x000e240000000a00 */
[----:B0-----:R-:W-:-:S05]  /*06e0*/  IMAD.WIDE R2, R2, 0x4, R4 ;  /* 0x0000000402027825 */ /* 0x001fca00078e0204 */
[----:B------:R-:W-:Y:S01]  /*06f0*/  STG.E desc[UR6][R2.64], R0 ;  /* 0x0000000002007986 */ /* 0x000fe2000c101906 */
[----:B------:R-:W-:Y:S05]  /*0700*/  EXIT ;  /* 0x000000000000794d */ /* 0x000fea0003800000 */
.L_x_0:
[----:B------:R-:W0:Y:S02]  /*0710*/  LDC.64 R2, c[0x0][0x380] ;  /* 0x0000e000ff027b82 */ /* 0x000e240000000a00 */
[----:B0-----:R-:W2:Y:S06]  /*0720*/  LDG.E R3, desc[UR6][R2.64] ;  /* 0x0000000602037981 */ /* 0x001eac000c1e1900 */
[----:B------:R-:W2:Y:S02]  /*0730*/  LDC.64 R4, c[0x0][0x388] ;  /* 0x0000e200ff047b82 */ /* 0x000ea40000000a00 */
[----:B--2---:R-:W-:Y:S01]  /*0740*/  STG.E desc[UR6][R4.64], R3 ;  /* 0x0000000304007986 */ /* 0x004fe2000c101906 */
[----:B------:R-:W-:Y:S05]  /*0750*/  EXIT ;  /* 0x000000000000794d */ /* 0x000fea0003800000 */
.L_x_11:
[----:B------:R-:W-:-:S00]  /*0760*/  BRA `(.L_x_11) ;  /* 0xfffffffc00fc7947 */ /* 0x000fc0000383ffff */
[----:B------:R-:W-:-:S00]  /*0770*/  NOP ;  /* 0x0000000000007918 */ /* 0x000fc00000000000 */
        /* <DEDUP_REMOVED lines=8> */
.L_x_12:


//--------------------- .nv.shared.reserved.0     --------------------------
	.section	.nv.shared.reserved.0,"aw",@nobits
	.weak		__nv_reservedSMEM_offset_0_alias
	.size		__nv_reservedSMEM_offset_0_alias, 0, 64
	.other		__nv_reservedSMEM_offset_0_alias,@"STO_CUDA_RESERVED_SHARED STV_DEFAULT"
__nv_reservedSMEM_offset_0_alias:
	.zero		0
	.zero		64


//--------------------- .nv.constant0._Z4scanPiS_ --------------------------
	.section	.nv.constant0._Z4scanPiS_,"a",@progbits
	.sectionflags	@""
	.align	4
.nv.constant0._Z4scanPiS_:
	.zero		912


//--------------------- SYMBOLS --------------------------

	.type		.nv.reservedSmem.offset0,@object
	.size		.nv.reservedSmem.offset0,0x4
